	.headerflags	@"EF_CUDA_TEXMODE_UNIFIED EF_CUDA_64BIT_ADDRESS EF_CUDA_ACCELERATORS EF_CUDA_SM90 EF_CUDA_VIRTUAL_SM(EF_CUDA_SM90)"
	.elftype	@"ET_EXEC"


//--------------------- .nv.info                  --------------------------
	.section	.nv.info,"",@"SHT_CUDA_INFO"
	.align	4


	//----- nvinfo : EIATTR_REGCOUNT
	.align		4
        /*0000*/ 	.byte	0x04, 0x2f
        /*0002*/ 	.short	(.L_1 - .L_0)
	.align		4
.L_0:
        /*0004*/ 	.word	index@(triton_poi_fused_convolution_relu_20)
        /*0008*/ 	.word	0x0000000c


	//----- nvinfo : EIATTR_MIN_STACK_SIZE
	.align		4
.L_1:
        /*000c*/ 	.byte	0x04, 0x12
        /*000e*/ 	.short	(.L_3 - .L_2)
	.align		4
.L_2:
        /*0010*/ 	.word	index@(triton_poi_fused_convolution_relu_20)
        /*0014*/ 	.word	0x00000000


	//----- nvinfo : EIATTR_FRAME_SIZE
	.align		4
.L_3:
        /*0018*/ 	.byte	0x04, 0x11
        /*001a*/ 	.short	(.L_5 - .L_4)
	.align		4
.L_4:
        /*001c*/ 	.word	index@(triton_poi_fused_convolution_relu_20)
        /*0020*/ 	.word	0x00000000


	//----- nvinfo : EIATTR_MIN_STACK_SIZE
	.align		4
.L_5:
        /*0024*/ 	.byte	0x04, 0x12
        /*0026*/ 	.short	(.L_7 - .L_6)
	.align		4
.L_6:
        /*0028*/ 	.word	index@(triton_poi_fused_convolution_relu_20)
        /*002c*/ 	.word	0x00000000
.L_7:


//--------------------- .nv.info.triton_poi_fused_convolution_relu_20 --------------------------
	.section	.nv.info.triton_poi_fused_convolution_relu_20,"",@"SHT_CUDA_INFO"
	.sectionflags	@""
	.align	4


	//----- nvinfo : EIATTR_CUDA_API_VERSION
	.align		4
        /*0000*/ 	.byte	0x04, 0x37
        /*0002*/ 	.short	(.L_9 - .L_8)
.L_8:
        /*0004*/ 	.word	0x0000007c


	//----- nvinfo : EIATTR_KPARAM_INFO
	.align		4
.L_9:
        /*0008*/ 	.byte	0x04, 0x17
        /*000a*/ 	.short	(.L_11 - .L_10)
.L_10:
        /*000c*/ 	.word	0x00000000
        /*0010*/ 	.short	0x0002
        /*0012*/ 	.short	0x0010
        /*0014*/ 	.byte	0x00, 0xf0, 0x11, 0x00


	//----- nvinfo : EIATTR_KPARAM_INFO
	.align		4
.L_11:
        /*0018*/ 	.byte	0x04, 0x17
        /*001a*/ 	.short	(.L_13 - .L_12)
.L_12:
        /*001c*/ 	.word	0x00000000
        /*0020*/ 	.short	0x0001
        /*0022*/ 	.short	0x0008
        /*0024*/ 	.byte	0x00, 0xf4, 0x21, 0x00


	//----- nvinfo : EIATTR_KPARAM_INFO
	.align		4
.L_13:
        /*0028*/ 	.byte	0x04, 0x17
        /*002a*/ 	.short	(.L_15 - .L_14)
.L_14:
        /*002c*/ 	.word	0x00000000
        /*0030*/ 	.short	0x0000
        /*0032*/ 	.short	0x0000
        /*0034*/ 	.byte	0x00, 0xf4, 0x21, 0x00


	//----- nvinfo : EIATTR_SPARSE_MMA_MASK
	.align		4
.L_15:
        /*0038*/ 	.byte	0x03, 0x50
        /*003a*/ 	.short	0x0000


	//----- nvinfo : EIATTR_MAXREG_COUNT
	.align		4
        /*003c*/ 	.byte	0x03, 0x1b
        /*003e*/ 	.short	0x00ff


	//----- nvinfo : EIATTR_EXIT_INSTR_OFFSETS
	.align		4
        /*0040*/ 	.byte	0x04, 0x1c
        /*0042*/ 	.short	(.L_17 - .L_16)


	//   ....[0]....
.L_16:
        /*0044*/ 	.word	0x000001a0


	//   ....[1]....
        /*0048*/ 	.word	0x000001c0


	//----- nvinfo : EIATTR_REQNTID
	.align		4
.L_17:
        /*004c*/ 	.byte	0x04, 0x10
        /*004e*/ 	.short	(.L_19 - .L_18)
.L_18:
        /*0050*/ 	.word	0x00000080
        /*0054*/ 	.word	0x00000001
        /*0058*/ 	.word	0x00000001


	//----- nvinfo : EIATTR_CBANK_PARAM_SIZE
	.align		4
.L_19:
        /*005c*/ 	.byte	0x03, 0x19
        /*005e*/ 	.short	0x0014


	//----- nvinfo : EIATTR_PARAM_CBANK
	.align		4
        /*0060*/ 	.byte	0x04, 0x0a
        /*0062*/ 	.short	(.L_21 - .L_20)
	.align		4
.L_20:
        /*0064*/ 	.word	index@(.nv.constant0.triton_poi_fused_convolution_relu_20)
        /*0068*/ 	.short	0x0210
        /*006a*/ 	.short	0x0014


	//----- nvinfo : EIATTR_SW_WAR
	.align		4
.L_21:
        /*006c*/ 	.byte	0x04, 0x36
        /*006e*/ 	.short	(.L_23 - .L_22)
.L_22:
        /*0070*/ 	.word	0x00000008
.L_23:


//--------------------- .nv.callgraph             --------------------------
	.section	.nv.callgraph,"",@"SHT_CUDA_CALLGRAPH"
	.align	4
	.sectionentsize	8
	.align		4
        /*0000*/ 	.word	0x00000000
	.align		4
        /*0004*/ 	.word	0xffffffff
	.align		4
        /*0008*/ 	.word	0x00000000
	.align		4
        /*000c*/ 	.word	0xfffffffe
	.align		4
        /*0010*/ 	.word	0x00000000
	.align		4
        /*0014*/ 	.word	0xfffffffd
	.align		4
        /*0018*/ 	.word	0x00000000
	.align		4
        /*001c*/ 	.word	0xfffffffc


//--------------------- .text.triton_poi_fused_convolution_relu_20 --------------------------
	.section	.text.triton_poi_fused_convolution_relu_20,"ax",@progbits
	.align	128
        .global         triton_poi_fused_convolution_relu_20
        .type           triton_poi_fused_convolution_relu_20,@function
        .size           triton_poi_fused_convolution_relu_20,(.L_x_1 - triton_poi_fused_convolution_relu_20)
        .other          triton_poi_fused_convolution_relu_20,@"STO_CUDA_ENTRY STV_DEFAULT"
triton_poi_fused_convolution_relu_20:
.text.triton_poi_fused_convolution_relu_20:
[----:B------:R-:W0:Y:S02]  /*0000*/  LDC R1, c[0x0][0x28] ;  /* 0x00000a00ff017b82 */ /* 0x000e240000000800 */
[----:B------:R-:W1:Y:S01]  /*0010*/  S2R R0, SR_TID.X ;  /* 0x0000000000007919 */ /* 0x000e620000002100 */
[----:B------:R-:W2:Y:S01]  /*0020*/  LDC.64 R2, c[0x0][0x210] ;  /* 0x00008400ff027b82 */ /* 0x000ea20000000a00 */
[----:B------:R-:W-:Y:S01]  /*0030*/  ULDC.64 UR4, c[0x0][0x208] ;  /* 0x0000820000047ab9 */ /* 0x000fe20000000a00 */
[----:B------:R-:W3:Y:S06]  /*0040*/  S2R R7, SR_CTAID.X ;  /* 0x0000000000077919 */ /* 0x000eec0000002500 */
[----:B------:R-:W4:Y:S01]  /*0050*/  LDC.64 R4, c[0x0][0x218] ;  /* 0x00008600ff047b82 */ /* 0x000f220000000a00 */
[----:B-1----:R-:W-:-:S05]  /*0060*/  IMAD.SHL.U32 R0, R0, 0x2, RZ ;  /* 0x0000000200007824 */ /* 0x002fca00078e00ff */
[----:B------:R-:W-:-:S05]  /*0070*/  LOP3.LUT R0, R0, 0xfe, RZ, 0xc0, !PT ;  /* 0x000000fe00007812 */ /* 0x000fca00078ec0ff */
[----:B---3--:R-:W-:-:S04]  /*0080*/  IMAD R7, R7, 0x100, R0 ;  /* 0x0000010007077824 */ /* 0x008fc800078e0200 */
[C---:B------:R-:W-:Y:S01]  /*0090*/  IMAD.HI R0, R7.reuse, 0x2aaaaaab, RZ ;  /* 0x2aaaaaab07007827 */ /* 0x040fe200078e02ff */
[----:B------:R-:W-:-:S03]  /*00a0*/  ISETP.GE.AND P2, PT, R7, 0x6c0, PT ;  /* 0x000006c00700780c */ /* 0x000fc60003f46270 */
[----:B--2---:R-:W-:Y:S01]  /*00b0*/  IMAD.WIDE R2, R7, 0x4, R2 ;  /* 0x0000000407027825 */ /* 0x004fe200078e0202 */
[----:B------:R-:W-:-:S04]  /*00c0*/  SHF.R.U32.HI R9, RZ, 0x1f, R0 ;  /* 0x0000001fff097819 */ /* 0x000fc80000011600 */
[----:B------:R-:W-:-:S05]  /*00d0*/  LEA.HI R0, R0, R9, RZ, 0x1d ;  /* 0x0000000900007211 */ /* 0x000fca00078fe8ff */
[----:B------:R-:W-:Y:S01]  /*00e0*/  IMAD R9, R0, -0x30, R7 ;  /* 0xffffffd000097824 */ /* 0x000fe200078e0207 */
[----:B------:R-:W-:-:S03]  /*00f0*/  CS2R R6, SRZ ;  /* 0x0000000000067805 */ /* 0x000fc6000001ff00 */
[----:B----4-:R-:W-:Y:S01]  /*0100*/  IMAD.WIDE R4, R9, 0x4, R4 ;  /* 0x0000000409047825 */ /* 0x010fe200078e0204 */
[----:B------:R-:W-:Y:S02]  /*0110*/  CS2R R8, SRZ ;  /* 0x0000000000087805 */ /* 0x000fe4000001ff00 */
[----:B------:R-:W2:Y:S04]  /*0120*/  @!P2 LDG.E.64 R6, desc[UR4][R2.64] ;  /* 0x000000040206a981 */ /* 0x000ea8000c1e1b00 */
[----:B------:R-:W2:Y:S02]  /*0130*/  @!P2 LDG.E.EL.64 R8, desc[UR4][R4.64] ;  /* 0x000000040408a981 */ /* 0x000ea4000c2e1b00 */
[----:B--2---:R-:W-:Y:S01]  /*0140*/  FSETP.GEU.AND P0, PT, R6, -R8, PT ;  /* 0x800000080600720b */ /* 0x004fe20003f0e000 */
[----:B------:R-:W-:Y:S01]  /*0150*/  FADD R6, R8, R6 ;  /* 0x0000000608067221 */ /* 0x000fe20000000000 */
[----:B------:R-:W-:Y:S01]  /*0160*/  FADD R0, R9, R7 ;  /* 0x0000000709007221 */ /* 0x000fe20000000000 */
[----:B------:R-:W-:-:S03]  /*0170*/  FSETP.GEU.AND P1, PT, R7, -R9, PT ;  /* 0x800000090700720b */ /* 0x000fc60003f2e000 */
[----:B------:R-:W-:Y:S02]  /*0180*/  FSEL R6, R6, RZ, P0 ;  /* 0x000000ff06067208 */ /* 0x000fe40000000000 */
[----:B------:R-:W-:Y:S01]  /*0190*/  FSEL R7, R0, RZ, P1 ;  /* 0x000000ff00077208 */ /* 0x000fe20000800000 */
[----:B------:R-:W-:Y:S07]  /*01a0*/  @P2 EXIT ;  /* 0x000000000000294d */ /* 0x000fee0003800000 */
[----:B------:R-:W-:Y:S01]  /*01b0*/  STG.E.64 desc[UR4][R2.64], R6 ;  /* 0x0000000602007986 */ /* 0x000fe2000c101b04 */
[----:B------:R-:W-:Y:S05]  /*01c0*/  EXIT ;  /* 0x000000000000794d */ /* 0x000fea0003800000 */
.L_x_0:
[----:B------:R-:W-:-:S00]  /*01d0*/  BRA `(.L_x_0) ;  /* 0xfffffffc00fc7947 */ /* 0x000fc0000383ffff */
[----:B------:R-:W-:-:S00]  /*01e0*/  NOP ;  /* 0x0000000000007918 */ /* 0x000fc00000000000 */
        /* <DEDUP_REMOVED lines=9> */
.L_x_1:


//--------------------- .nv.constant0.triton_poi_fused_convolution_relu_20 --------------------------
	.section	.nv.constant0.triton_poi_fused_convolution_relu_20,"a",@progbits
	.sectionflags	@""
	.align	4
.nv.constant0.triton_poi_fused_convolution_relu_20:
	.zero		548
